//
// Generated by NVIDIA NVVM Compiler
//
// Compiler Build ID: CL-36424714
// Cuda compilation tools, release 13.0, V13.0.88
// Based on NVVM 20.0.0
//

.version 9.0
.target sm_100
.address_size 64

	// .globl	_Z15matrixMulKernelPfS_S_i

.visible .entry _Z15matrixMulKernelPfS_S_i(
	.param .u64 .ptr .align 1 _Z15matrixMulKernelPfS_S_i_param_0,
	.param .u64 .ptr .align 1 _Z15matrixMulKernelPfS_S_i_param_1,
	.param .u64 .ptr .align 1 _Z15matrixMulKernelPfS_S_i_param_2,
	.param .u32 _Z15matrixMulKernelPfS_S_i_param_3
)
{
	.reg .pred 	%p<10>;
	.reg .b32 	%r<64>;
	.reg .b32 	%f<83>;
	.reg .b64 	%rd<65>;

	ld.param.u64 	%rd10, [_Z15matrixMulKernelPfS_S_i_param_0];
	ld.param.u64 	%rd11, [_Z15matrixMulKernelPfS_S_i_param_1];
	ld.param.u64 	%rd9, [_Z15matrixMulKernelPfS_S_i_param_2];
	ld.param.u32 	%r37, [_Z15matrixMulKernelPfS_S_i_param_3];
	cvta.to.global.u64 	%rd1, %rd11;
	cvta.to.global.u64 	%rd2, %rd10;
	mov.u32 	%r1, %tid.x;
	mov.u32 	%r2, %tid.y;
	setp.lt.s32 	%p1, %r37, 1;
	mov.f32 	%f82, 0f00000000;
	@%p1 bra 	$L__BB0_12;
	mul.lo.s32 	%r3, %r37, %r2;
	and.b32  	%r4, %r37, 7;
	setp.lt.u32 	%p2, %r37, 8;
	mov.f32 	%f82, 0f00000000;
	mov.b32 	%r62, 0;
	@%p2 bra 	$L__BB0_4;
	and.b32  	%r62, %r37, 2147483640;
	neg.s32 	%r60, %r62;
	add.s32 	%r59, %r1, %r37;
	shl.b32 	%r8, %r37, 3;
	shl.b32 	%r39, %r37, 1;
	add.s32 	%r58, %r1, %r39;
	mad.lo.s32 	%r57, %r37, 3, %r1;
	shl.b32 	%r40, %r37, 2;
	add.s32 	%r56, %r1, %r40;
	mad.lo.s32 	%r55, %r37, 5, %r1;
	mad.lo.s32 	%r54, %r37, 6, %r1;
	mad.lo.s32 	%r53, %r37, 7, %r1;
	mul.wide.u32 	%rd12, %r1, 4;
	add.s64 	%rd64, %rd1, %rd12;
	mul.wide.u32 	%rd13, %r3, 4;
	add.s64 	%rd14, %rd13, %rd2;
	add.s64 	%rd63, %rd14, 16;
	mov.f32 	%f82, 0f00000000;
	mul.wide.u32 	%rd29, %r8, 4;
$L__BB0_3:
	.pragma "nounroll";
	ld.global.f32 	%f17, [%rd63+-16];
	ld.global.f32 	%f18, [%rd64];
	add.f32 	%f19, %f17, %f18;
	add.f32 	%f20, %f82, %f19;
	ld.global.f32 	%f21, [%rd63+-12];
	mul.wide.u32 	%rd15, %r59, 4;
	add.s64 	%rd16, %rd1, %rd15;
	ld.global.f32 	%f22, [%rd16];
	add.f32 	%f23, %f21, %f22;
	add.f32 	%f24, %f20, %f23;
	ld.global.f32 	%f25, [%rd63+-8];
	mul.wide.u32 	%rd17, %r58, 4;
	add.s64 	%rd18, %rd1, %rd17;
	ld.global.f32 	%f26, [%rd18];
	add.f32 	%f27, %f25, %f26;
	add.f32 	%f28, %f24, %f27;
	ld.global.f32 	%f29, [%rd63+-4];
	mul.wide.u32 	%rd19, %r57, 4;
	add.s64 	%rd20, %rd1, %rd19;
	ld.global.f32 	%f30, [%rd20];
	add.f32 	%f31, %f29, %f30;
	add.f32 	%f32, %f28, %f31;
	ld.global.f32 	%f33, [%rd63];
	mul.wide.u32 	%rd21, %r56, 4;
	add.s64 	%rd22, %rd1, %rd21;
	ld.global.f32 	%f34, [%rd22];
	add.f32 	%f35, %f33, %f34;
	add.f32 	%f36, %f32, %f35;
	ld.global.f32 	%f37, [%rd63+4];
	mul.wide.u32 	%rd23, %r55, 4;
	add.s64 	%rd24, %rd1, %rd23;
	ld.global.f32 	%f38, [%rd24];
	add.f32 	%f39, %f37, %f38;
	add.f32 	%f40, %f36, %f39;
	ld.global.f32 	%f41, [%rd63+8];
	mul.wide.u32 	%rd25, %r54, 4;
	add.s64 	%rd26, %rd1, %rd25;
	ld.global.f32 	%f42, [%rd26];
	add.f32 	%f43, %f41, %f42;
	add.f32 	%f44, %f40, %f43;
	ld.global.f32 	%f45, [%rd63+12];
	mul.wide.u32 	%rd27, %r53, 4;
	add.s64 	%rd28, %rd1, %rd27;
	ld.global.f32 	%f46, [%rd28];
	add.f32 	%f47, %f45, %f46;
	add.f32 	%f82, %f44, %f47;
	add.s32 	%r60, %r60, 8;
	add.s32 	%r59, %r59, %r8;
	add.s32 	%r58, %r58, %r8;
	add.s32 	%r57, %r57, %r8;
	add.s32 	%r56, %r56, %r8;
	add.s32 	%r55, %r55, %r8;
	add.s32 	%r54, %r54, %r8;
	add.s32 	%r53, %r53, %r8;
	add.s64 	%rd64, %rd64, %rd29;
	add.s64 	%rd63, %rd63, 32;
	setp.ne.s32 	%p3, %r60, 0;
	@%p3 bra 	$L__BB0_3;
$L__BB0_4:
	setp.eq.s32 	%p4, %r4, 0;
	@%p4 bra 	$L__BB0_12;
	and.b32  	%r32, %r37, 3;
	setp.lt.u32 	%p5, %r4, 4;
	@%p5 bra 	$L__BB0_7;
	add.s32 	%r41, %r62, %r3;
	mul.wide.u32 	%rd30, %r41, 4;
	add.s64 	%rd31, %rd2, %rd30;
	ld.global.f32 	%f49, [%rd31];
	mad.lo.s32 	%r42, %r62, %r37, %r1;
	mul.wide.u32 	%rd32, %r42, 4;
	add.s64 	%rd33, %rd1, %rd32;
	ld.global.f32 	%f50, [%rd33];
	add.f32 	%f51, %f49, %f50;
	add.f32 	%f52, %f82, %f51;
	cvt.u64.u32 	%rd34, %r3;
	cvt.u64.u32 	%rd35, %r62;
	add.s64 	%rd36, %rd35, %rd34;
	shl.b64 	%rd37, %rd36, 2;
	add.s64 	%rd38, %rd2, %rd37;
	ld.global.f32 	%f53, [%rd38+4];
	add.s32 	%r43, %r42, %r37;
	mul.wide.u32 	%rd39, %r43, 4;
	add.s64 	%rd40, %rd1, %rd39;
	ld.global.f32 	%f54, [%rd40];
	add.f32 	%f55, %f53, %f54;
	add.f32 	%f56, %f52, %f55;
	ld.global.f32 	%f57, [%rd38+8];
	add.s32 	%r44, %r43, %r37;
	mul.wide.u32 	%rd41, %r44, 4;
	add.s64 	%rd42, %rd1, %rd41;
	ld.global.f32 	%f58, [%rd42];
	add.f32 	%f59, %f57, %f58;
	add.f32 	%f60, %f56, %f59;
	ld.global.f32 	%f61, [%rd38+12];
	add.s32 	%r45, %r44, %r37;
	mul.wide.u32 	%rd43, %r45, 4;
	add.s64 	%rd44, %rd1, %rd43;
	ld.global.f32 	%f62, [%rd44];
	add.f32 	%f63, %f61, %f62;
	add.f32 	%f82, %f60, %f63;
	add.s32 	%r62, %r62, 4;
$L__BB0_7:
	setp.eq.s32 	%p6, %r32, 0;
	@%p6 bra 	$L__BB0_12;
	setp.eq.s32 	%p7, %r32, 1;
	@%p7 bra 	$L__BB0_10;
	add.s32 	%r46, %r62, %r3;
	mul.wide.u32 	%rd45, %r46, 4;
	add.s64 	%rd46, %rd2, %rd45;
	ld.global.f32 	%f65, [%rd46];
	mad.lo.s32 	%r47, %r62, %r37, %r1;
	mul.wide.u32 	%rd47, %r47, 4;
	add.s64 	%rd48, %rd1, %rd47;
	ld.global.f32 	%f66, [%rd48];
	add.f32 	%f67, %f65, %f66;
	add.f32 	%f68, %f82, %f67;
	cvt.u64.u32 	%rd49, %r3;
	cvt.u64.u32 	%rd50, %r62;
	add.s64 	%rd51, %rd50, %rd49;
	shl.b64 	%rd52, %rd51, 2;
	add.s64 	%rd53, %rd2, %rd52;
	ld.global.f32 	%f69, [%rd53+4];
	add.s32 	%r48, %r47, %r37;
	mul.wide.u32 	%rd54, %r48, 4;
	add.s64 	%rd55, %rd1, %rd54;
	ld.global.f32 	%f70, [%rd55];
	add.f32 	%f71, %f69, %f70;
	add.f32 	%f82, %f68, %f71;
	add.s32 	%r62, %r62, 2;
$L__BB0_10:
	and.b32  	%r49, %r37, 1;
	setp.eq.b32 	%p8, %r49, 1;
	not.pred 	%p9, %p8;
	@%p9 bra 	$L__BB0_12;
	add.s32 	%r50, %r62, %r3;
	mul.wide.u32 	%rd56, %r50, 4;
	add.s64 	%rd57, %rd2, %rd56;
	ld.global.f32 	%f72, [%rd57];
	mad.lo.s32 	%r51, %r62, %r37, %r1;
	mul.wide.u32 	%rd58, %r51, 4;
	add.s64 	%rd59, %rd1, %rd58;
	ld.global.f32 	%f73, [%rd59];
	add.f32 	%f74, %f72, %f73;
	add.f32 	%f82, %f82, %f74;
$L__BB0_12:
	cvta.to.global.u64 	%rd60, %rd9;
	mad.lo.s32 	%r52, %r37, %r2, %r1;
	mul.wide.s32 	%rd61, %r52, 4;
	add.s64 	%rd62, %rd60, %rd61;
	st.global.f32 	[%rd62], %f82;
	ret;

}


// ===== COMPILED SASS (sm_100) =====

	.target	sm_100

	.elftype	@"ET_EXEC"


//--------------------- .note.nv.tkinfo           --------------------------
	.section	.note.nv.tkinfo,"",@"SHT_NOTE"
	.sectionflags	@"SHF_NOTE_NV_TKINFO"
	.tkinfo
        /*0018*/ 	.word	0x00000002
        /*0030*/ 	.string	""
        /*0030*/ 	.string	"ptxas"
        /*0030*/ 	.string	"Cuda compilation tools, release 13.0, V13.0.88"
        /*0030*/ 	.string	"Build cuda_13.0.r13.0/compiler.36424714_0"
        /*0030*/ 	.string	"-arch sm_100 -m 64 "



//--------------------- .note.nv.cuinfo           --------------------------
	.section	.note.nv.cuinfo,"",@"SHT_NOTE"
	.sectionflags	@"SHF_NOTE_NV_CUINFO"
        /*0018*/ 	.short	0x0002
        /*001a*/ 	.short	0x0064
        /*001c*/ 	.short	0x0082
	.zero		2


//--------------------- .nv.info                  --------------------------
	.section	.nv.info,"",@"SHT_CUDA_INFO"
	.align	4


	//----- nvinfo : EIATTR_REGCOUNT
	.align		4
        /*0000*/ 	.byte	0x04, 0x2f
        /*0002*/ 	.short	(.L_1 - .L_0)
	.align		4
.L_0:
        /*0004*/ 	.word	index@(_Z15matrixMulKernelPfS_S_i)
        /*0008*/ 	.word	0x00000020


	//----- nvinfo : EIATTR_FRAME_SIZE
	.align		4
.L_1:
        /*000c*/ 	.byte	0x04, 0x11
        /*000e*/ 	.short	(.L_3 - .L_2)
	.align		4
.L_2:
        /*0010*/ 	.word	index@(_Z15matrixMulKernelPfS_S_i)
        /*0014*/ 	.word	0x00000000


	//----- nvinfo : EIATTR_MIN_STACK_SIZE
	.align		4
.L_3:
        /*0018*/ 	.byte	0x04, 0x12
        /*001a*/ 	.short	(.L_5 - .L_4)
	.align		4
.L_4:
        /*001c*/ 	.word	index@(_Z15matrixMulKernelPfS_S_i)
        /*0020*/ 	.word	0x00000000
.L_5:


//--------------------- .nv.compat                --------------------------
	.section	.nv.compat,"",@"SHT_CUDA_COMPAT_INFO"
	.align	4
        /*0000*/ 	.byte	0x02, 0x09, 0x00, 0x00, 0x02, 0x02, 0x01, 0x00, 0x02, 0x05, 0x05, 0x00, 0x03, 0x07, 0x01, 0x01
        /*0010*/ 	.byte	0x02, 0x03, 0x00, 0x00, 0x02, 0x06, 0x01, 0x00, 0x04, 0x0b, 0x08, 0x00, 0x09, 0x00, 0x00, 0x00
        /*0020*/ 	.byte	0x00, 0x00, 0x00, 0x00


//--------------------- .nv.info._Z15matrixMulKernelPfS_S_i --------------------------
	.section	.nv.info._Z15matrixMulKernelPfS_S_i,"",@"SHT_CUDA_INFO"
	.sectionflags	@""
	.align	4


	//----- nvinfo : EIATTR_CUDA_API_VERSION
	.align		4
        /*0000*/ 	.byte	0x04, 0x37
        /*0002*/ 	.short	(.L_7 - .L_6)
.L_6:
        /*0004*/ 	.word	0x00000082


	//----- nvinfo : EIATTR_KPARAM_INFO
	.align		4
.L_7:
        /*0008*/ 	.byte	0x04, 0x17
        /*000a*/ 	.short	(.L_9 - .L_8)
.L_8:
        /*000c*/ 	.word	0x00000000
        /*0010*/ 	.short	0x0003
        /*0012*/ 	.short	0x0018
        /*0014*/ 	.byte	0x00, 0xf0, 0x11, 0x00


	//----- nvinfo : EIATTR_KPARAM_INFO
	.align		4
.L_9:
        /*0018*/ 	.byte	0x04, 0x17
        /*001a*/ 	.short	(.L_11 - .L_10)
.L_10:
        /*001c*/ 	.word	0x00000000
        /*0020*/ 	.short	0x0002
        /*0022*/ 	.short	0x0010
        /*0024*/ 	.byte	0x00, 0xf5, 0x21, 0x00


	//----- nvinfo : EIATTR_KPARAM_INFO
	.align		4
.L_11:
        /*0028*/ 	.byte	0x04, 0x17
        /*002a*/ 	.short	(.L_13 - .L_12)
.L_12:
        /*002c*/ 	.word	0x00000000
        /*0030*/ 	.short	0x0001
        /*0032*/ 	.short	0x0008
        /*0034*/ 	.byte	0x00, 0xf5, 0x21, 0x00


	//----- nvinfo : EIATTR_KPARAM_INFO
	.align		4
.L_13:
        /*0038*/ 	.byte	0x04, 0x17
        /*003a*/ 	.short	(.L_15 - .L_14)
.L_14:
        /*003c*/ 	.word	0x00000000
        /*0040*/ 	.short	0x0000
        /*0042*/ 	.short	0x0000
        /*0044*/ 	.byte	0x00, 0xf5, 0x21, 0x00


	//----- nvinfo : EIATTR_SPARSE_MMA_MASK
	.align		4
.L_15:
        /*0048*/ 	.byte	0x03, 0x50
        /*004a*/ 	.short	0x0000


	//----- nvinfo : EIATTR_MAXREG_COUNT
	.align		4
        /*004c*/ 	.byte	0x03, 0x1b
        /*004e*/ 	.short	0x00ff


	//----- nvinfo : EIATTR_MERCURY_ISA_VERSION
	.align		4
        /*0050*/ 	.byte	0x03, 0x5f
        /*0052*/ 	.short	0x0101


	//----- nvinfo : EIATTR_VRC_CTA_INIT_COUNT
	.align		4
        /*0054*/ 	.byte	0x02, 0x4a
	.zero		1
	.zero		1


	//----- nvinfo : EIATTR_EXIT_INSTR_OFFSETS
	.align		4
        /*0058*/ 	.byte	0x04, 0x1c
        /*005a*/ 	.short	(.L_17 - .L_16)


	//   ....[0]....
.L_16:
        /*005c*/ 	.word	0x00000a70


	//----- nvinfo : EIATTR_CBANK_PARAM_SIZE
	.align		4
.L_17:
        /*0060*/ 	.byte	0x03, 0x19
        /*0062*/ 	.short	0x001c


	//----- nvinfo : EIATTR_PARAM_CBANK
	.align		4
        /*0064*/ 	.byte	0x04, 0x0a
        /*0066*/ 	.short	(.L_19 - .L_18)
	.align		4
.L_18:
        /*0068*/ 	.word	index@(.nv.constant0._Z15matrixMulKernelPfS_S_i)
        /*006c*/ 	.short	0x0380
        /*006e*/ 	.short	0x001c


	//----- nvinfo : EIATTR_SW_WAR
	.align		4
.L_19:
        /*0070*/ 	.byte	0x04, 0x36
        /*0072*/ 	.short	(.L_21 - .L_20)
.L_20:
        /*0074*/ 	.word	0x00000008
.L_21:


//--------------------- .nv.callgraph             --------------------------
	.section	.nv.callgraph,"",@"SHT_CUDA_CALLGRAPH"
	.align	4
	.sectionentsize	8
	.align		4
        /*0000*/ 	.word	0x00000000
	.align		4
        /*0004*/ 	.word	0xffffffff
	.align		4
        /*0008*/ 	.word	0x00000000
	.align		4
        /*000c*/ 	.word	0xfffffffe
	.align		4
        /*0010*/ 	.word	0x00000000
	.align		4
        /*0014*/ 	.word	0xfffffffd
	.align		4
        /*0018*/ 	.word	0x00000000
	.align		4
        /*001c*/ 	.word	0xfffffffc


//--------------------- .text._Z15matrixMulKernelPfS_S_i --------------------------
	.section	.text._Z15matrixMulKernelPfS_S_i,"ax",@progbits
	.align	128
        .global         _Z15matrixMulKernelPfS_S_i
        .type           _Z15matrixMulKernelPfS_S_i,@function
        .size           _Z15matrixMulKernelPfS_S_i,(.L_x_6 - _Z15matrixMulKernelPfS_S_i)
        .other          _Z15matrixMulKernelPfS_S_i,@"STO_CUDA_ENTRY STV_DEFAULT"
_Z15matrixMulKernelPfS_S_i:
.text._Z15matrixMulKernelPfS_S_i:
[----:B------:R-:W-:Y:S08]  /*0000*/  LDC R1, c[0x0][0x37c] ;  /* 0x0000df00ff017b82 */ /* 0x000ff00000000800 */
[----:B------:R-:W0:Y:S01]  /*0010*/  LDC R0, c[0x0][0x398] ;  /* 0x0000e600ff007b82 */ /* 0x000e220000000800 */
[----:B------:R-:W1:Y:S01]  /*0020*/  S2R R3, SR_TID.X ;  /* 0x0000000000037919 */ /* 0x000e620000002100 */
[----:B------:R-:W2:Y:S01]  /*0030*/  LDCU.64 UR4, c[0x0][0x358] ;  /* 0x00006b00ff0477ac */ /* 0x000ea20008000a00 */
[----:B------:R-:W-:Y:S01]  /*0040*/  HFMA2 R18, -RZ, RZ, 0, 0 ;  /* 0x00000000ff127431 */ /* 0x000fe200000001ff */
[----:B------:R-:W3:Y:S01]  /*0050*/  S2R R5, SR_TID.Y ;  /* 0x0000000000057919 */ /* 0x000ee20000002200 */
[----:B0-----:R-:W-:-:S13]  /*0060*/  ISETP.GE.AND P0, PT, R0, 0x1, PT ;  /* 0x000000010000780c */ /* 0x001fda0003f06270 */
[----:B-123--:R-:W-:Y:S05]  /*0070*/  @!P0 BRA `(.L_x_0) ;  /* 0x00000008006c8947 */ /* 0x00efea0003800000 */
[C---:B------:R-:W-:Y:S01]  /*0080*/  ISETP.GE.U32.AND P1, PT, R0.reuse, 0x8, PT ;  /* 0x000000080000780c */ /* 0x040fe20003f26070 */
[----:B------:R-:W-:Y:S01]  /*0090*/  IMAD R6, R5, R0, RZ ;  /* 0x0000000005067224 */ /* 0x000fe200078e02ff */
[----:B------:R-:W-:Y:S02]  /*00a0*/  LOP3.LUT R4, R0, 0x7, RZ, 0xc0, !PT ;  /* 0x0000000700047812 */ /* 0x000fe400078ec0ff */
[----:B------:R-:W-:Y:S02]  /*00b0*/  MOV R18, RZ ;  /* 0x000000ff00127202 */ /* 0x000fe40000000f00 */
[----:B------:R-:W-:Y:S02]  /*00c0*/  ISETP.NE.AND P0, PT, R4, RZ, PT ;  /* 0x000000ff0400720c */ /* 0x000fe40003f05270 */
[----:B------:R-:W-:-:S05]  /*00d0*/  MOV R7, RZ ;  /* 0x000000ff00077202 */ /* 0x000fca0000000f00 */
[----:B------:R-:W-:Y:S06]  /*00e0*/  @!P1 BRA `(.L_x_1) ;  /* 0x00000004001c9947 */ /* 0x000fec0003800000 */
[----:B------:R-:W0:Y:S01]  /*00f0*/  LDC.64 R8, c[0x0][0x380] ;  /* 0x0000e000ff087b82 */ /* 0x000e220000000a00 */
[C---:B------:R-:W-:Y:S01]  /*0100*/  LOP3.LUT R7, R0.reuse, 0x7ffffff8, RZ, 0xc0, !PT ;  /* 0x7ffffff800077812 */ /* 0x040fe200078ec0ff */
[C-C-:B------:R-:W-:Y:S01]  /*0110*/  IMAD R24, R0.reuse, 0x3, R3.reuse ;  /* 0x0000000300187824 */ /* 0x140fe200078e0203 */
[----:B------:R-:W-:Y:S01]  /*0120*/  IADD3 R2, PT, PT, R3, R0, RZ ;  /* 0x0000000003027210 */ /* 0x000fe20007ffe0ff */
[C-C-:B------:R-:W-:Y:S01]  /*0130*/  IMAD R27, R0.reuse, 0x5, R3.reuse ;  /* 0x00000005001b7824 */ /* 0x140fe200078e0203 */
[C---:B------:R-:W-:Y:S01]  /*0140*/  SHF.L.U32 R25, R0.reuse, 0x3, RZ ;  /* 0x0000000300197819 */ /* 0x040fe200000006ff */
[C-C-:B------:R-:W-:Y:S01]  /*0150*/  IMAD R28, R0.reuse, 0x6, R3.reuse ;  /* 0x00000006001c7824 */ /* 0x140fe200078e0203 */
[C---:B------:R-:W-:Y:S01]  /*0160*/  LEA R26, R0.reuse, R3, 0x2 ;  /* 0x00000003001a7211 */ /* 0x040fe200078e10ff */
[----:B------:R-:W1:Y:S01]  /*0170*/  LDC.64 R10, c[0x0][0x388] ;  /* 0x0000e200ff0a7b82 */ /* 0x000e620000000a00 */
[----:B------:R-:W-:Y:S01]  /*0180*/  IMAD R29, R0, 0x7, R3 ;  /* 0x00000007001d7824 */ /* 0x000fe200078e0203 */
[----:B------:R-:W-:Y:S01]  /*0190*/  MOV R18, RZ ;  /* 0x000000ff00127202 */ /* 0x000fe20000000f00 */
[----:B0-----:R-:W-:-:S03]  /*01a0*/  IMAD.WIDE.U32 R8, R6, 0x4, R8 ;  /* 0x0000000406087825 */ /* 0x001fc600078e0008 */
[----:B------:R-:W-:Y:S02]  /*01b0*/  IADD3 R22, P1, PT, R8, 0x10, RZ ;  /* 0x0000001008167810 */ /* 0x000fe40007f3e0ff */
[----:B------:R-:W-:Y:S01]  /*01c0*/  IADD3 R8, PT, PT, -R7, RZ, RZ ;  /* 0x000000ff07087210 */ /* 0x000fe20007ffe1ff */
[----:B-1----:R-:W-:Y:S01]  /*01d0*/  IMAD.WIDE.U32 R12, R3, 0x4, R10 ;  /* 0x00000004030c7825 */ /* 0x002fe200078e000a */
[----:B------:R-:W-:Y:S02]  /*01e0*/  IADD3.X R23, PT, PT, RZ, R9, RZ, P1, !PT ;  /* 0x00000009ff177210 */ /* 0x000fe40000ffe4ff */
[----:B------:R-:W-:-:S07]  /*01f0*/  LEA R9, R0, R3, 0x1 ;  /* 0x0000000300097211 */ /* 0x000fce00078e08ff */
.L_x_2:
[----:B------:R-:W-:Y:S01]  /*0200*/  MOV R14, R22 ;  /* 0x00000016000e7202 */ /* 0x000fe20000000f00 */
[----:B------:R-:W-:Y:S01]  /*0210*/  IMAD.WIDE.U32 R20, R2, 0x4, R10 ;  /* 0x0000000402147825 */ /* 0x000fe200078e000a */
[----:B------:R-:W-:Y:S01]  /*0220*/  MOV R15, R23 ;  /* 0x00000017000f7202 */ /* 0x000fe20000000f00 */
[----:B------:R-:W2:Y:S04]  /*0230*/  LDG.E R17, desc[UR4][R12.64] ;  /* 0x000000040c117981 */ /* 0x000ea8000c1e1900 */
[----:B------:R-:W2:Y:S04]  /*0240*/  LDG.E R16, desc[UR4][R14.64+-0x10] ;  /* 0xfffff0040e107981 */ /* 0x000ea8000c1e1900 */
[----:B------:R-:W3:Y:S04]  /*0250*/  LDG.E R20, desc[UR4][R20.64] ;  /* 0x0000000414147981 */ /* 0x000ee8000c1e1900 */
[----:B------:R-:W3:Y:S04]  /*0260*/  LDG.E R19, desc[UR4][R14.64+-0xc] ;  /* 0xfffff4040e137981 */ /* 0x000ee8000c1e1900 */
[----:B------:R-:W4:Y:S01]  /*0270*/  LDG.E R23, desc[UR4][R14.64+-0x4] ;  /* 0xfffffc040e177981 */ /* 0x000f22000c1e1900 */
[----:B--2---:R-:W-:-:S04]  /*0280*/  FADD R17, R16, R17 ;  /* 0x0000001110117221 */ /* 0x004fc80000000000 */
[----:B------:R-:W-:Y:S01]  /*0290*/  FADD R17, R17, R18 ;  /* 0x0000001211117221 */ /* 0x000fe20000000000 */
[----:B---3--:R-:W-:Y:S01]  /*02a0*/  FADD R22, R19, R20 ;  /* 0x0000001413167221 */ /* 0x008fe20000000000 */
[----:B------:R-:W-:Y:S01]  /*02b0*/  IMAD.WIDE.U32 R18, R24, 0x4, R10 ;  /* 0x0000000418127825 */ /* 0x000fe200078e000a */
[----:B------:R-:W2:Y:S03]  /*02c0*/  LDG.E R20, desc[UR4][R14.64+-0x8] ;  /* 0xfffff8040e147981 */ /* 0x000ea6000c1e1900 */
[----:B------:R-:W-:Y:S01]  /*02d0*/  FADD R22, R17, R22 ;  /* 0x0000001611167221 */ /* 0x000fe20000000000 */
[----:B------:R-:W-:Y:S01]  /*02e0*/  IMAD.WIDE.U32 R16, R9, 0x4, R10 ;  /* 0x0000000409107825 */ /* 0x000fe200078e000a */
[----:B------:R-:W4:Y:S05]  /*02f0*/  LDG.E R18, desc[UR4][R18.64] ;  /* 0x0000000412127981 */ /* 0x000f2a000c1e1900 */
[----:B------:R-:W2:Y:S02]  /*0300*/  LDG.E R17, desc[UR4][R16.64] ;  /* 0x0000000410117981 */ /* 0x000ea4000c1e1900 */
[----:B--2---:R-:W-:Y:S01]  /*0310*/  FADD R21, R20, R17 ;  /* 0x0000001114157221 */ /* 0x004fe20000000000 */
[----:B----4-:R-:W-:Y:S01]  /*0320*/  FADD R20, R23, R18 ;  /* 0x0000001217147221 */ /* 0x010fe20000000000 */
[----:B------:R-:W2:Y:S02]  /*0330*/  LDG.E R17, desc[UR4][R14.64] ;  /* 0x000000040e117981 */ /* 0x000ea4000c1e1900 */
[----:B------:R-:W-:Y:S01]  /*0340*/  FADD R21, R22, R21 ;  /* 0x0000001516157221 */ /* 0x000fe20000000000 */
[----:B------:R-:W-:Y:S01]  /*0350*/  IMAD.WIDE.U32 R22, R27, 0x4, R10 ;  /* 0x000000041b167825 */ /* 0x000fe200078e000a */
[----:B------:R-:W3:Y:S03]  /*0360*/  LDG.E R18, desc[UR4][R14.64+0x4] ;  /* 0x000004040e127981 */ /* 0x000ee6000c1e1900 */
[----:B------:R-:W-:-:S02]  /*0370*/  FADD R16, R21, R20 ;  /* 0x0000001415107221 */ /* 0x000fc40000000000 */
[----:B------:R-:W3:Y:S01]  /*0380*/  LDG.E R23, desc[UR4][R22.64] ;  /* 0x0000000416177981 */ /* 0x000ee2000c1e1900 */
[----:B------:R-:W-:-:S06]  /*0390*/  IMAD.WIDE.U32 R20, R26, 0x4, R10 ;  /* 0x000000041a147825 */ /* 0x000fcc00078e000a */
[----:B------:R-:W2:Y:S04]  /*03a0*/  LDG.E R20, desc[UR4][R20.64] ;  /* 0x0000000414147981 */ /* 0x000ea8000c1e1900 */
[----:B------:R-:W4:Y:S01]  /*03b0*/  LDG.E R21, desc[UR4][R14.64+0xc] ;  /* 0x00000c040e157981 */ /* 0x000f22000c1e1900 */
[----:B---3--:R-:W-:Y:S01]  /*03c0*/  FADD R23, R18, R23 ;  /* 0x0000001712177221 */ /* 0x008fe20000000000 */
[----:B------:R-:W-:-:S06]  /*03d0*/  IMAD.WIDE.U32 R18, R28, 0x4, R10 ;  /* 0x000000041c127825 */ /* 0x000fcc00078e000a */
[----:B------:R-:W3:Y:S01]  /*03e0*/  LDG.E R18, desc[UR4][R18.64] ;  /* 0x0000000412127981 */ /* 0x000ee2000c1e1900 */
[----:B--2---:R-:W-:-:S03]  /*03f0*/  FADD R17, R17, R20 ;  /* 0x0000001411117221 */ /* 0x004fc60000000000 */
[----:B------:R-:W3:Y:S01]  /*0400*/  LDG.E R19, desc[UR4][R14.64+0x8] ;  /* 0x000008040e137981 */ /* 0x000ee2000c1e1900 */
[----:B------:R-:W-:-:S04]  /*0410*/  FADD R16, R16, R17 ;  /* 0x0000001110107221 */ /* 0x000fc80000000000 */
[----:B------:R-:W-:Y:S01]  /*0420*/  FADD R23, R16, R23 ;  /* 0x0000001710177221 */ /* 0x000fe20000000000 */
[----:B------:R-:W-:-:S06]  /*0430*/  IMAD.WIDE.U32 R16, R29, 0x4, R10 ;  /* 0x000000041d107825 */ /* 0x000fcc00078e000a */
[----:B------:R-:W4:Y:S01]  /*0440*/  LDG.E R16, desc[UR4][R16.64] ;  /* 0x0000000410107981 */ /* 0x000f22000c1e1900 */
[----:B------:R-:W-:Y:S02]  /*0450*/  IADD3 R22, P1, PT, R14, 0x20, RZ ;  /* 0x000000200e167810 */ /* 0x000fe40007f3e0ff */
[----:B------:R-:W-:Y:S01]  /*0460*/  IADD3 R8, PT, PT, R8, 0x8, RZ ;  /* 0x0000000808087810 */ /* 0x000fe20007ffe0ff */
[C---:B------:R-:W-:Y:S01]  /*0470*/  IMAD.WIDE.U32 R12, R25.reuse, 0x4, R12 ;  /* 0x00000004190c7825 */ /* 0x040fe200078e000c */
[C---:B------:R-:W-:Y:S02]  /*0480*/  IADD3 R2, PT, PT, R25.reuse, R2, RZ ;  /* 0x0000000219027210 */ /* 0x040fe40007ffe0ff */
[C---:B------:R-:W-:Y:S02]  /*0490*/  IADD3 R9, PT, PT, R25.reuse, R9, RZ ;  /* 0x0000000919097210 */ /* 0x040fe40007ffe0ff */
[C---:B------:R-:W-:Y:S02]  /*04a0*/  IADD3 R24, PT, PT, R25.reuse, R24, RZ ;  /* 0x0000001819187210 */ /* 0x040fe40007ffe0ff */
[----:B------:R-:W-:-:S02]  /*04b0*/  IADD3 R26, PT, PT, R25, R26, RZ ;  /* 0x0000001a191a7210 */ /* 0x000fc40007ffe0ff */
[C---:B------:R-:W-:Y:S02]  /*04c0*/  IADD3 R27, PT, PT, R25.reuse, R27, RZ ;  /* 0x0000001b191b7210 */ /* 0x040fe40007ffe0ff */
[C---:B------:R-:W-:Y:S02]  /*04d0*/  IADD3 R28, PT, PT, R25.reuse, R28, RZ ;  /* 0x0000001c191c7210 */ /* 0x040fe40007ffe0ff */
[----:B------:R-:W-:Y:S01]  /*04e0*/  IADD3 R29, PT, PT, R25, R29, RZ ;  /* 0x0000001d191d7210 */ /* 0x000fe20007ffe0ff */
[----:B---3--:R-:W-:-:S04]  /*04f0*/  FADD R20, R19, R18 ;  /* 0x0000001213147221 */ /* 0x008fc80000000000 */
[----:B------:R-:W-:Y:S01]  /*0500*/  FADD R20, R23, R20 ;  /* 0x0000001417147221 */ /* 0x000fe20000000000 */
[----:B------:R-:W-:Y:S02]  /*0510*/  IADD3.X R23, PT, PT, RZ, R15, RZ, P1, !PT ;  /* 0x0000000fff177210 */ /* 0x000fe40000ffe4ff */
[----:B------:R-:W-:Y:S01]  /*0520*/  ISETP.NE.AND P1, PT, R8, RZ, PT ;  /* 0x000000ff0800720c */ /* 0x000fe20003f25270 */
[----:B----4-:R-:W-:-:S04]  /*0530*/  FADD R21, R21, R16 ;  /* 0x0000001015157221 */ /* 0x010fc80000000000 */
[----:B------:R-:W-:-:S08]  /*0540*/  FADD R18, R20, R21 ;  /* 0x0000001514127221 */ /* 0x000fd00000000000 */
[----:B------:R-:W-:Y:S05]  /*0550*/  @P1 BRA `(.L_x_2) ;  /* 0xfffffffc00281947 */ /* 0x000fea000383ffff */
.L_x_1:
[----:B------:R-:W-:Y:S05]  /*0560*/  @!P0 BRA `(.L_x_0) ;  /* 0x0000000400308947 */ /* 0x000fea0003800000 */
[----:B------:R-:W-:Y:S02]  /*0570*/  ISETP.GE.U32.AND P1, PT, R4, 0x4, PT ;  /* 0x000000040400780c */ /* 0x000fe40003f26070 */
[----:B------:R-:W-:-:S04]  /*0580*/  LOP3.LUT R22, R0, 0x3, RZ, 0xc0, !PT ;  /* 0x0000000300167812 */ /* 0x000fc800078ec0ff */
[----:B------:R-:W-:-:S07]  /*0590*/  ISETP.NE.AND P0, PT, R22, RZ, PT ;  /* 0x000000ff1600720c */ /* 0x000fce0003f05270 */
[----:B------:R-:W-:Y:S06]  /*05a0*/  @!P1 BRA `(.L_x_3) ;  /* 0x0000000000889947 */ /* 0x000fec0003800000 */
[----:B------:R-:W0:Y:S01]  /*05b0*/  LDC.64 R20, c[0x0][0x380] ;  /* 0x0000e000ff147b82 */ /* 0x000e220000000a00 */
[----:B------:R-:W1:Y:S01]  /*05c0*/  LDCU.64 UR6, c[0x0][0x380] ;  /* 0x00007000ff0677ac */ /* 0x000e620008000a00 */
[-C--:B------:R-:W-:Y:S01]  /*05d0*/  IMAD R17, R7, R0.reuse, R3 ;  /* 0x0000000007117224 */ /* 0x080fe200078e0203 */
[CC--:B------:R-:W-:Y:S02]  /*05e0*/  IADD3 R11, PT, PT, R6.reuse, R7.reuse, RZ ;  /* 0x00000007060b7210 */ /* 0x0c0fe40007ffe0ff */
[----:B------:R-:W-:Y:S02]  /*05f0*/  IADD3 R2, P1, PT, R6, R7, RZ ;  /* 0x0000000706027210 */ /* 0x000fe40007f3e0ff */
[----:B------:R-:W-:Y:S01]  /*0600*/  IADD3 R15, PT, PT, R17, R0, RZ ;  /* 0x00000000110f7210 */ /* 0x000fe20007ffe0ff */
[----:B------:R-:W2:Y:S01]  /*0610*/  LDC.64 R8, c[0x0][0x388] ;  /* 0x0000e200ff087b82 */ /* 0x000ea20000000a00 */
[----:B0-----:R-:W-:Y:S01]  /*0620*/  IMAD.WIDE.U32 R20, R11, 0x4, R20 ;  /* 0x000000040b147825 */ /* 0x001fe200078e0014 */
[----:B------:R-:W-:-:S02]  /*0630*/  IADD3.X R11, PT, PT, RZ, RZ, RZ, P1, !PT ;  /* 0x000000ffff0b7210 */ /* 0x000fc40000ffe4ff */
[----:B-1----:R-:W-:-:S04]  /*0640*/  LEA R10, P1, R2, UR6, 0x2 ;  /* 0x00000006020a7c11 */ /* 0x002fc8000f8210ff */
[----:B------:R-:W-:Y:S01]  /*0650*/  LEA.HI.X R11, R2, UR7, R11, 0x2, P1 ;  /* 0x00000007020b7c11 */ /* 0x000fe200088f140b */
[--C-:B--2---:R-:W-:Y:S01]  /*0660*/  IMAD.WIDE.U32 R16, R17, 0x4, R8.reuse ;  /* 0x0000000411107825 */ /* 0x104fe200078e0008 */
[----:B------:R-:W2:Y:S03]  /*0670*/  LDG.E R2, desc[UR4][R20.64] ;  /* 0x0000000414027981 */ /* 0x000ea6000c1e1900 */
[C-C-:B------:R-:W-:Y:S01]  /*0680*/  IMAD.WIDE.U32 R12, R15.reuse, 0x4, R8.reuse ;  /* 0x000000040f0c7825 */ /* 0x140fe200078e0008 */
[-C--:B------:R-:W-:Y:S01]  /*0690*/  IADD3 R15, PT, PT, R15, R0.reuse, RZ ;  /* 0x000000000f0f7210 */ /* 0x080fe20007ffe0ff */
[----:B------:R-:W2:Y:S03]  /*06a0*/  LDG.E R17, desc[UR4][R16.64] ;  /* 0x0000000410117981 */ /* 0x000ea6000c1e1900 */
[C---:B------:R-:W-:Y:S01]  /*06b0*/  IADD3 R19, PT, PT, R15.reuse, R0, RZ ;  /* 0x000000000f137210 */ /* 0x040fe20007ffe0ff */
[--C-:B------:R-:W-:Y:S01]  /*06c0*/  IMAD.WIDE.U32 R14, R15, 0x4, R8.reuse ;  /* 0x000000040f0e7825 */ /* 0x100fe200078e0008 */
[----:B------:R-:W3:Y:S04]  /*06d0*/  LDG.E R13, desc[UR4][R12.64] ;  /* 0x000000040c0d7981 */ /* 0x000ee8000c1e1900 */
[----:B------:R-:W3:Y:S01]  /*06e0*/  LDG.E R4, desc[UR4][R10.64+0x4] ;  /* 0x000004040a047981 */ /* 0x000ee2000c1e1900 */
[----:B------:R-:W-:-:S03]  /*06f0*/  IMAD.WIDE.U32 R8, R19, 0x4, R8 ;  /* 0x0000000413087825 */ /* 0x000fc600078e0008 */
[----:B------:R-:W4:Y:S04]  /*0700*/  LDG.E R14, desc[UR4][R14.64] ;  /* 0x000000040e0e7981 */ /* 0x000f28000c1e1900 */
[----:B------:R-:W4:Y:S04]  /*0710*/  LDG.E R23, desc[UR4][R10.64+0x8] ;  /* 0x000008040a177981 */ /* 0x000f28000c1e1900 */
[----:B------:R-:W5:Y:S04]  /*0720*/  LDG.E R24, desc[UR4][R10.64+0xc] ;  /* 0x00000c040a187981 */ /* 0x000f68000c1e1900 */
[----:B------:R-:W5:Y:S01]  /*0730*/  LDG.E R9, desc[UR4][R8.64] ;  /* 0x0000000408097981 */ /* 0x000f62000c1e1900 */
[----:B------:R-:W-:Y:S01]  /*0740*/  IADD3 R7, PT, PT, R7, 0x4, RZ ;  /* 0x0000000407077810 */ /* 0x000fe20007ffe0ff */
[----:B--2---:R-:W-:-:S04]  /*0750*/  FADD R19, R2, R17 ;  /* 0x0000001102137221 */ /* 0x004fc80000000000 */
[----:B------:R-:W-:Y:S01]  /*0760*/  FADD R19, R18, R19 ;  /* 0x0000001312137221 */ /* 0x000fe20000000000 */
[----:B---3--:R-:W-:-:S04]  /*0770*/  FADD R4, R4, R13 ;  /* 0x0000000d04047221 */ /* 0x008fc80000000000 */
[----:B------:R-:W-:Y:S01]  /*0780*/  FADD R4, R19, R4 ;  /* 0x0000000413047221 */ /* 0x000fe20000000000 */
[----:B----4-:R-:W-:-:S04]  /*0790*/  FADD R23, R23, R14 ;  /* 0x0000000e17177221 */ /* 0x010fc80000000000 */
[----:B------:R-:W-:Y:S01]  /*07a0*/  FADD R4, R4, R23 ;  /* 0x0000001704047221 */ /* 0x000fe20000000000 */
[----:B-----5:R-:W-:-:S04]  /*07b0*/  FADD R13, R24, R9 ;  /* 0x00000009180d7221 */ /* 0x020fc80000000000 */
[----:B------:R-:W-:-:S07]  /*07c0*/  FADD R18, R4, R13 ;  /* 0x0000000d04127221 */ /* 0x000fce0000000000 */
.L_x_3:
[----:B------:R-:W-:Y:S05]  /*07d0*/  @!P0 BRA `(.L_x_0) ;  /* 0x0000000000948947 */ /* 0x000fea0003800000 */
[----:B------:R-:W-:Y:S02]  /*07e0*/  ISETP.NE.AND P1, PT, R22, 0x1, PT ;  /* 0x000000011600780c */ /* 0x000fe40003f25270 */
[----:B------:R-:W-:-:S04]  /*07f0*/  LOP3.LUT R2, R0, 0x1, RZ, 0xc0, !PT ;  /* 0x0000000100027812 */ /* 0x000fc800078ec0ff */
[----:B------:R-:W-:-:S07]  /*0800*/  ISETP.NE.U32.AND P0, PT, R2, 0x1, PT ;  /* 0x000000010200780c */ /* 0x000fce0003f05070 */
[----:B------:R-:W-:Y:S06]  /*0810*/  @!P1 BRA `(.L_x_4) ;  /* 0x0000000000589947 */ /* 0x000fec0003800000 */
[----:B------:R-:W0:Y:S01]  /*0820*/  LDC.64 R8, c[0x0][0x388] ;  /* 0x0000e200ff087b82 */ /* 0x000e220000000a00 */
[----:B------:R-:W1:Y:S01]  /*0830*/  LDCU.64 UR6, c[0x0][0x380] ;  /* 0x00007000ff0677ac */ /* 0x000e620008000a00 */
[CC--:B------:R-:W-:Y:S01]  /*0840*/  IADD3 R15, PT, PT, R6.reuse, R7.reuse, RZ ;  /* 0x00000007060f7210 */ /* 0x0c0fe20007ffe0ff */
[----:B------:R-:W-:Y:S01]  /*0850*/  IMAD R17, R7, R0, R3 ;  /* 0x0000000007117224 */ /* 0x000fe200078e0203 */
[----:B------:R-:W-:-:S04]  /*0860*/  IADD3 R2, P1, PT, R6, R7, RZ ;  /* 0x0000000706027210 */ /* 0x000fc80007f3e0ff */
[----:B------:R-:W2:Y:S01]  /*0870*/  LDC.64 R10, c[0x0][0x380] ;  /* 0x0000e000ff0a7b82 */ /* 0x000ea20000000a00 */
[C---:B0-----:R-:W-:Y:S01]  /*0880*/  IMAD.WIDE.U32 R12, R17.reuse, 0x4, R8 ;  /* 0x00000004110c7825 */ /* 0x041fe200078e0008 */
[----:B------:R-:W-:-:S03]  /*0890*/  IADD3 R17, PT, PT, R17, R0, RZ ;  /* 0x0000000011117210 */ /* 0x000fc60007ffe0ff */
[----:B--2---:R-:W-:Y:S01]  /*08a0*/  IMAD.WIDE.U32 R14, R15, 0x4, R10 ;  /* 0x000000040f0e7825 */ /* 0x004fe200078e000a */
[----:B------:R-:W-:Y:S01]  /*08b0*/  IADD3.X R11, PT, PT, RZ, RZ, RZ, P1, !PT ;  /* 0x000000ffff0b7210 */ /* 0x000fe20000ffe4ff */
[----:B------:R-:W2:Y:S01]  /*08c0*/  LDG.E R13, desc[UR4][R12.64] ;  /* 0x000000040c0d7981 */ /* 0x000ea2000c1e1900 */
[C---:B-1----:R-:W-:Y:S01]  /*08d0*/  LEA R10, P1, R2.reuse, UR6, 0x2 ;  /* 0x00000006020a7c11 */ /* 0x042fe2000f8210ff */
[----:B------:R-:W-:Y:S02]  /*08e0*/  IMAD.WIDE.U32 R8, R17, 0x4, R8 ;  /* 0x0000000411087825 */ /* 0x000fe400078e0008 */
[----:B------:R-:W2:Y:S01]  /*08f0*/  LDG.E R14, desc[UR4][R14.64] ;  /* 0x000000040e0e7981 */ /* 0x000ea2000c1e1900 */
[----:B------:R-:W-:-:S03]  /*0900*/  LEA.HI.X R11, R2, UR7, R11, 0x2, P1 ;  /* 0x00000007020b7c11 */ /* 0x000fc600088f140b */
[----:B------:R-:W3:Y:S04]  /*0910*/  LDG.E R9, desc[UR4][R8.64] ;  /* 0x0000000408097981 */ /* 0x000ee8000c1e1900 */
[----:B------:R-:W3:Y:S01]  /*0920*/  LDG.E R10, desc[UR4][R10.64+0x4] ;  /* 0x000004040a0a7981 */ /* 0x000ee2000c1e1900 */
[----:B------:R-:W-:Y:S01]  /*0930*/  IADD3 R7, PT, PT, R7, 0x2, RZ ;  /* 0x0000000207077810 */ /* 0x000fe20007ffe0ff */
[----:B--2---:R-:W-:-:S04]  /*0940*/  FADD R17, R14, R13 ;  /* 0x0000000d0e117221 */ /* 0x004fc80000000000 */
[----:B------:R-:W-:Y:S01]  /*0950*/  FADD R17, R18, R17 ;  /* 0x0000001112117221 */ /* 0x000fe20000000000 */
[----:B---3--:R-:W-:-:S04]  /*0960*/  FADD R18, R10, R9 ;  /* 0x000000090a127221 */ /* 0x008fc80000000000 */
[----:B------:R-:W-:-:S07]  /*0970*/  FADD R18, R17, R18 ;  /* 0x0000001211127221 */ /* 0x000fce0000000000 */
.L_x_4:
[----:B------:R-:W-:Y:S05]  /*0980*/  @P0 BRA `(.L_x_0) ;  /* 0x0000000000280947 */ /* 0x000fea0003800000 */
[----:B------:R-:W0:Y:S01]  /*0990*/  LDC.64 R8, c[0x0][0x380] ;  /* 0x0000e000ff087b82 */ /* 0x000e220000000a00 */
[----:B------:R-:W-:Y:S01]  /*09a0*/  IADD3 R13, PT, PT, R6, R7, RZ ;  /* 0x00000007060d7210 */ /* 0x000fe20007ffe0ff */
[----:B------:R-:W-:-:S06]  /*09b0*/  IMAD R15, R7, R0, R3 ;  /* 0x00000000070f7224 */ /* 0x000fcc00078e0203 */
[----:B------:R-:W1:Y:S01]  /*09c0*/  LDC.64 R10, c[0x0][0x388] ;  /* 0x0000e200ff0a7b82 */ /* 0x000e620000000a00 */
[----:B0-----:R-:W-:-:S06]  /*09d0*/  IMAD.WIDE.U32 R6, R13, 0x4, R8 ;  /* 0x000000040d067825 */ /* 0x001fcc00078e0008 */
[----:B------:R-:W2:Y:S01]  /*09e0*/  LDG.E R6, desc[UR4][R6.64] ;  /* 0x0000000406067981 */ /* 0x000ea2000c1e1900 */
[----:B-1----:R-:W-:-:S06]  /*09f0*/  IMAD.WIDE.U32 R8, R15, 0x4, R10 ;  /* 0x000000040f087825 */ /* 0x002fcc00078e000a */
[----:B------:R-:W2:Y:S02]  /*0a00*/  LDG.E R9, desc[UR4][R8.64] ;  /* 0x0000000408097981 */ /* 0x000ea4000c1e1900 */
[----:B--2---:R-:W-:-:S04]  /*0a10*/  FADD R11, R6, R9 ;  /* 0x00000009060b7221 */ /* 0x004fc80000000000 */
[----:B------:R-:W-:-:S07]  /*0a20*/  FADD R18, R18, R11 ;  /* 0x0000000b12127221 */ /* 0x000fce0000000000 */
.L_x_0:
[----:B------:R-:W0:Y:S01]  /*0a30*/  LDC.64 R6, c[0x0][0x390] ;  /* 0x0000e400ff067b82 */ /* 0x000e220000000a00 */
[----:B------:R-:W-:-:S04]  /*0a40*/  IMAD R3, R5, R0, R3 ;  /* 0x0000000005037224 */ /* 0x000fc800078e0203 */
[----:B0-----:R-:W-:-:S05]  /*0a50*/  IMAD.WIDE R2, R3, 0x4, R6 ;  /* 0x0000000403027825 */ /* 0x001fca00078e0206 */
[----:B------:R-:W-:Y:S01]  /*0a60*/  STG.E desc[UR4][R2.64], R18 ;  /* 0x0000001202007986 */ /* 0x000fe2000c101904 */
[----:B------:R-:W-:Y:S05]  /*0a70*/  EXIT ;  /* 0x000000000000794d */ /* 0x000fea0003800000 */
.L_x_5:
[----:B------:R-:W-:-:S00]  /*0a80*/  BRA `(.L_x_5) ;  /* 0xfffffffc00fc7947 */ /* 0x000fc0000383ffff */
[----:B------:R-:W-:-:S00]  /*0a90*/  NOP ;  /* 0x0000000000007918 */ /* 0x000fc00000000000 */
        /* <DEDUP_REMOVED lines=14> */
.L_x_6:


//--------------------- .nv.shared.reserved.0     --------------------------
	.section	.nv.shared.reserved.0,"aw",@nobits
	.weak		__nv_reservedSMEM_offset_0_alias
	.size		__nv_reservedSMEM_offset_0_alias, 0, 64
	.other		__nv_reservedSMEM_offset_0_alias,@"STO_CUDA_RESERVED_SHARED STV_DEFAULT"
__nv_reservedSMEM_offset_0_alias:
	.zero		0
	.zero		64


//--------------------- .nv.constant0._Z15matrixMulKernelPfS_S_i --------------------------
	.section	.nv.constant0._Z15matrixMulKernelPfS_S_i,"a",@progbits
	.sectionflags	@""
	.align	4
.nv.constant0._Z15matrixMulKernelPfS_S_i:
	.zero		924


//--------------------- SYMBOLS --------------------------

	.type		.nv.reservedSmem.offset0,@object
	.size		.nv.reservedSmem.offset0,0x4
